//
// Generated by NVIDIA NVVM Compiler
//
// Compiler Build ID: CL-36424714
// Cuda compilation tools, release 13.0, V13.0.88
// Based on NVVM 20.0.0
//

.version 9.0
.target sm_100
.address_size 64

	// .globl	_Z11smallKernelPi

.visible .entry _Z11smallKernelPi(
	.param .u64 .ptr .align 1 _Z11smallKernelPi_param_0
)
{
	.reg .b32 	%r<7>;
	.reg .b64 	%rd<5>;

	ld.param.u64 	%rd1, [_Z11smallKernelPi_param_0];
	cvta.to.global.u64 	%rd2, %rd1;
	mov.u32 	%r1, %tid.x;
	mov.u32 	%r2, %ntid.x;
	mov.u32 	%r3, %ctaid.x;
	mad.lo.s32 	%r4, %r2, %r3, %r1;
	mul.wide.s32 	%rd3, %r4, 4;
	add.s64 	%rd4, %rd2, %rd3;
	ld.global.u32 	%r5, [%rd4];
	add.s32 	%r6, %r5, 1;
	st.global.u32 	[%rd4], %r6;
	ret;

}


// ===== COMPILED SASS (sm_100) =====

	.target	sm_100

	.elftype	@"ET_EXEC"


//--------------------- .note.nv.tkinfo           --------------------------
	.section	.note.nv.tkinfo,"",@"SHT_NOTE"
	.sectionflags	@"SHF_NOTE_NV_TKINFO"
	.tkinfo
        /*0018*/ 	.word	0x00000002
        /*0030*/ 	.string	""
        /*0030*/ 	.string	"ptxas"
        /*0030*/ 	.string	"Cuda compilation tools, release 13.0, V13.0.88"
        /*0030*/ 	.string	"Build cuda_13.0.r13.0/compiler.36424714_0"
        /*0030*/ 	.string	"-arch sm_100 -m 64 "



//--------------------- .note.nv.cuinfo           --------------------------
	.section	.note.nv.cuinfo,"",@"SHT_NOTE"
	.sectionflags	@"SHF_NOTE_NV_CUINFO"
        /*0018*/ 	.short	0x0002
        /*001a*/ 	.short	0x0064
        /*001c*/ 	.short	0x0082
	.zero		2


//--------------------- .nv.info                  --------------------------
	.section	.nv.info,"",@"SHT_CUDA_INFO"
	.align	4


	//----- nvinfo : EIATTR_REGCOUNT
	.align		4
        /*0000*/ 	.byte	0x04, 0x2f
        /*0002*/ 	.short	(.L_1 - .L_0)
	.align		4
.L_0:
        /*0004*/ 	.word	index@(_Z11smallKernelPi)
        /*0008*/ 	.word	0x00000008


	//----- nvinfo : EIATTR_FRAME_SIZE
	.align		4
.L_1:
        /*000c*/ 	.byte	0x04, 0x11
        /*000e*/ 	.short	(.L_3 - .L_2)
	.align		4
.L_2:
        /*0010*/ 	.word	index@(_Z11smallKernelPi)
        /*0014*/ 	.word	0x00000000


	//----- nvinfo : EIATTR_MIN_STACK_SIZE
	.align		4
.L_3:
        /*0018*/ 	.byte	0x04, 0x12
        /*001a*/ 	.short	(.L_5 - .L_4)
	.align		4
.L_4:
        /*001c*/ 	.word	index@(_Z11smallKernelPi)
        /*0020*/ 	.word	0x00000000
.L_5:


//--------------------- .nv.compat                --------------------------
	.section	.nv.compat,"",@"SHT_CUDA_COMPAT_INFO"
	.align	4
        /*0000*/ 	.byte	0x02, 0x09, 0x00, 0x00, 0x02, 0x02, 0x01, 0x00, 0x02, 0x05, 0x05, 0x00, 0x03, 0x07, 0x01, 0x01
        /*0010*/ 	.byte	0x02, 0x03, 0x00, 0x00, 0x02, 0x06, 0x01, 0x00, 0x04, 0x0b, 0x08, 0x00, 0x09, 0x00, 0x00, 0x00
        /*0020*/ 	.byte	0x00, 0x00, 0x00, 0x00


//--------------------- .nv.info._Z11smallKernelPi --------------------------
	.section	.nv.info._Z11smallKernelPi,"",@"SHT_CUDA_INFO"
	.sectionflags	@""
	.align	4


	//----- nvinfo : EIATTR_CUDA_API_VERSION
	.align		4
        /*0000*/ 	.byte	0x04, 0x37
        /*0002*/ 	.short	(.L_7 - .L_6)
.L_6:
        /*0004*/ 	.word	0x00000082


	//----- nvinfo : EIATTR_KPARAM_INFO
	.align		4
.L_7:
        /*0008*/ 	.byte	0x04, 0x17
        /*000a*/ 	.short	(.L_9 - .L_8)
.L_8:
        /*000c*/ 	.word	0x00000000
        /*0010*/ 	.short	0x0000
        /*0012*/ 	.short	0x0000
        /*0014*/ 	.byte	0x00, 0xf5, 0x21, 0x00


	//----- nvinfo : EIATTR_SPARSE_MMA_MASK
	.align		4
.L_9:
        /*0018*/ 	.byte	0x03, 0x50
        /*001a*/ 	.short	0x0000


	//----- nvinfo : EIATTR_MAXREG_COUNT
	.align		4
        /*001c*/ 	.byte	0x03, 0x1b
        /*001e*/ 	.short	0x00ff


	//----- nvinfo : EIATTR_MERCURY_ISA_VERSION
	.align		4
        /*0020*/ 	.byte	0x03, 0x5f
        /*0022*/ 	.short	0x0101


	//----- nvinfo : EIATTR_VRC_CTA_INIT_COUNT
	.align		4
        /*0024*/ 	.byte	0x02, 0x4a
	.zero		1
	.zero		1


	//----- nvinfo : EIATTR_EXIT_INSTR_OFFSETS
	.align		4
        /*0028*/ 	.byte	0x04, 0x1c
        /*002a*/ 	.short	(.L_11 - .L_10)


	//   ....[0]....
.L_10:
        /*002c*/ 	.word	0x000000b0


	//----- nvinfo : EIATTR_CBANK_PARAM_SIZE
	.align		4
.L_11:
        /*0030*/ 	.byte	0x03, 0x19
        /*0032*/ 	.short	0x0008


	//----- nvinfo : EIATTR_PARAM_CBANK
	.align		4
        /*0034*/ 	.byte	0x04, 0x0a
        /*0036*/ 	.short	(.L_13 - .L_12)
	.align		4
.L_12:
        /*0038*/ 	.word	index@(.nv.constant0._Z11smallKernelPi)
        /*003c*/ 	.short	0x0380
        /*003e*/ 	.short	0x0008


	//----- nvinfo : EIATTR_SW_WAR
	.align		4
.L_13:
        /*0040*/ 	.byte	0x04, 0x36
        /*0042*/ 	.short	(.L_15 - .L_14)
.L_14:
        /*0044*/ 	.word	0x00000008
.L_15:


//--------------------- .nv.callgraph             --------------------------
	.section	.nv.callgraph,"",@"SHT_CUDA_CALLGRAPH"
	.align	4
	.sectionentsize	8
	.align		4
        /*0000*/ 	.word	0x00000000
	.align		4
        /*0004*/ 	.word	0xffffffff
	.align		4
        /*0008*/ 	.word	0x00000000
	.align		4
        /*000c*/ 	.word	0xfffffffe
	.align		4
        /*0010*/ 	.word	0x00000000
	.align		4
        /*0014*/ 	.word	0xfffffffd
	.align		4
        /*0018*/ 	.word	0x00000000
	.align		4
        /*001c*/ 	.word	0xfffffffc


//--------------------- .text._Z11smallKernelPi   --------------------------
	.section	.text._Z11smallKernelPi,"ax",@progbits
	.align	128
        .global         _Z11smallKernelPi
        .type           _Z11smallKernelPi,@function
        .size           _Z11smallKernelPi,(.L_x_1 - _Z11smallKernelPi)
        .other          _Z11smallKernelPi,@"STO_CUDA_ENTRY STV_DEFAULT"
_Z11smallKernelPi:
.text._Z11smallKernelPi:
[----:B------:R-:W-:Y:S01]  /*0000*/  LDC R1, c[0x0][0x37c] ;  /* 0x0000df00ff017b82 */ /* 0x000fe20000000800 */
[----:B------:R-:W0:Y:S07]  /*0010*/  S2R R5, SR_TID.X ;  /* 0x0000000000057919 */ /* 0x000e2e0000002100 */
[----:B------:R-:W1:Y:S01]  /*0020*/  LDC.64 R2, c[0x0][0x380] ;  /* 0x0000e000ff027b82 */ /* 0x000e620000000a00 */
[----:B------:R-:W0:Y:S01]  /*0030*/  LDCU UR6, c[0x0][0x360] ;  /* 0x00006c00ff0677ac */ /* 0x000e220008000800 */
[----:B------:R-:W0:Y:S01]  /*0040*/  S2R R0, SR_CTAID.X ;  /* 0x0000000000007919 */ /* 0x000e220000002500 */
[----:B------:R-:W2:Y:S01]  /*0050*/  LDCU.64 UR4, c[0x0][0x358] ;  /* 0x00006b00ff0477ac */ /* 0x000ea20008000a00 */
[----:B0-----:R-:W-:-:S04]  /*0060*/  IMAD R5, R0, UR6, R5 ;  /* 0x0000000600057c24 */ /* 0x001fc8000f8e0205 */
[----:B-1----:R-:W-:-:S05]  /*0070*/  IMAD.WIDE R2, R5, 0x4, R2 ;  /* 0x0000000405027825 */ /* 0x002fca00078e0202 */
[----:B--2---:R-:W2:Y:S02]  /*0080*/  LDG.E R0, desc[UR4][R2.64] ;  /* 0x0000000402007981 */ /* 0x004ea4000c1e1900 */
[----:B--2---:R-:W-:-:S05]  /*0090*/  IADD3 R5, PT, PT, R0, 0x1, RZ ;  /* 0x0000000100057810 */ /* 0x004fca0007ffe0ff */
[----:B------:R-:W-:Y:S01]  /*00a0*/  STG.E desc[UR4][R2.64], R5 ;  /* 0x0000000502007986 */ /* 0x000fe2000c101904 */
[----:B------:R-:W-:Y:S05]  /*00b0*/  EXIT ;  /* 0x000000000000794d */ /* 0x000fea0003800000 */
.L_x_0:
[----:B------:R-:W-:-:S00]  /*00c0*/  BRA `(.L_x_0) ;  /* 0xfffffffc00fc7947 */ /* 0x000fc0000383ffff */
[----:B------:R-:W-:-:S00]  /*00d0*/  NOP ;  /* 0x0000000000007918 */ /* 0x000fc00000000000 */
        /* <DEDUP_REMOVED lines=10> */
.L_x_1:


//--------------------- .nv.shared.reserved.0     --------------------------
	.section	.nv.shared.reserved.0,"aw",@nobits
	.weak		__nv_reservedSMEM_offset_0_alias
	.size		__nv_reservedSMEM_offset_0_alias, 0, 64
	.other		__nv_reservedSMEM_offset_0_alias,@"STO_CUDA_RESERVED_SHARED STV_DEFAULT"
__nv_reservedSMEM_offset_0_alias:
	.zero		0
	.zero		64


//--------------------- .nv.constant0._Z11smallKernelPi --------------------------
	.section	.nv.constant0._Z11smallKernelPi,"a",@progbits
	.sectionflags	@""
	.align	4
.nv.constant0._Z11smallKernelPi:
	.zero		904


//--------------------- SYMBOLS --------------------------

	.type		.nv.reservedSmem.offset0,@object
	.size		.nv.reservedSmem.offset0,0x4
